	.headerflags	@"EF_CUDA_TEXMODE_UNIFIED EF_CUDA_64BIT_ADDRESS EF_CUDA_ACCELERATORS EF_CUDA_SM90 EF_CUDA_VIRTUAL_SM(EF_CUDA_SM90)"
	.elftype	@"ET_EXEC"


//--------------------- .nv.info                  --------------------------
	.section	.nv.info,"",@"SHT_CUDA_INFO"
	.align	4


	//----- nvinfo : EIATTR_REGCOUNT
	.align		4
        /*0000*/ 	.byte	0x04, 0x2f
        /*0002*/ 	.short	(.L_1 - .L_0)
	.align		4
.L_0:
        /*0004*/ 	.word	index@(triton_poi_fused_cat_19)
        /*0008*/ 	.word	0x00000026


	//----- nvinfo : EIATTR_MIN_STACK_SIZE
	.align		4
.L_1:
        /*000c*/ 	.byte	0x04, 0x12
        /*000e*/ 	.short	(.L_3 - .L_2)
	.align		4
.L_2:
        /*0010*/ 	.word	index@(triton_poi_fused_cat_19)
        /*0014*/ 	.word	0x00000000


	//----- nvinfo : EIATTR_FRAME_SIZE
	.align		4
.L_3:
        /*0018*/ 	.byte	0x04, 0x11
        /*001a*/ 	.short	(.L_5 - .L_4)
	.align		4
.L_4:
        /*001c*/ 	.word	index@(triton_poi_fused_cat_19)
        /*0020*/ 	.word	0x00000000


	//----- nvinfo : EIATTR_MIN_STACK_SIZE
	.align		4
.L_5:
        /*0024*/ 	.byte	0x04, 0x12
        /*0026*/ 	.short	(.L_7 - .L_6)
	.align		4
.L_6:
        /*0028*/ 	.word	index@(triton_poi_fused_cat_19)
        /*002c*/ 	.word	0x00000000
.L_7:


//--------------------- .nv.info.triton_poi_fused_cat_19 --------------------------
	.section	.nv.info.triton_poi_fused_cat_19,"",@"SHT_CUDA_INFO"
	.sectionflags	@""
	.align	4


	//----- nvinfo : EIATTR_CUDA_API_VERSION
	.align		4
        /*0000*/ 	.byte	0x04, 0x37
        /*0002*/ 	.short	(.L_9 - .L_8)
.L_8:
        /*0004*/ 	.word	0x0000007c


	//----- nvinfo : EIATTR_KPARAM_INFO
	.align		4
.L_9:
        /*0008*/ 	.byte	0x04, 0x17
        /*000a*/ 	.short	(.L_11 - .L_10)
.L_10:
        /*000c*/ 	.word	0x00000000
        /*0010*/ 	.short	0x000d
        /*0012*/ 	.short	0x0068
        /*0014*/ 	.byte	0x00, 0xf0, 0x11, 0x00


	//----- nvinfo : EIATTR_KPARAM_INFO
	.align		4
.L_11:
        /*0018*/ 	.byte	0x04, 0x17
        /*001a*/ 	.short	(.L_13 - .L_12)
.L_12:
        /*001c*/ 	.word	0x00000000
        /*0020*/ 	.short	0x000c
        /*0022*/ 	.short	0x0060
        /*0024*/ 	.byte	0x00, 0xf4, 0x21, 0x00


	//----- nvinfo : EIATTR_KPARAM_INFO
	.align		4
.L_13:
        /*0028*/ 	.byte	0x04, 0x17
        /*002a*/ 	.short	(.L_15 - .L_14)
.L_14:
        /*002c*/ 	.word	0x00000000
        /*0030*/ 	.short	0x000b
        /*0032*/ 	.short	0x0058
        /*0034*/ 	.byte	0x00, 0xf4, 0x21, 0x00


	//----- nvinfo : EIATTR_KPARAM_INFO
	.align		4
.L_15:
        /*0038*/ 	.byte	0x04, 0x17
        /*003a*/ 	.short	(.L_17 - .L_16)
.L_16:
        /*003c*/ 	.word	0x00000000
        /*0040*/ 	.short	0x000a
        /*0042*/ 	.short	0x0050
        /*0044*/ 	.byte	0x00, 0xf4, 0x21, 0x00


	//----- nvinfo : EIATTR_KPARAM_INFO
	.align		4
.L_17:
        /*0048*/ 	.byte	0x04, 0x17
        /*004a*/ 	.short	(.L_19 - .L_18)
.L_18:
        /*004c*/ 	.word	0x00000000
        /*0050*/ 	.short	0x0009
        /*0052*/ 	.short	0x0048
        /*0054*/ 	.byte	0x00, 0xf4, 0x21, 0x00


	//----- nvinfo : EIATTR_KPARAM_INFO
	.align		4
.L_19:
        /*0058*/ 	.byte	0x04, 0x17
        /*005a*/ 	.short	(.L_21 - .L_20)
.L_20:
        /*005c*/ 	.word	0x00000000
        /*0060*/ 	.short	0x0008
        /*0062*/ 	.short	0x0040
        /*0064*/ 	.byte	0x00, 0xf4, 0x21, 0x00


	//----- nvinfo : EIATTR_KPARAM_INFO
	.align		4
.L_21:
        /*0068*/ 	.byte	0x04, 0x17
        /*006a*/ 	.short	(.L_23 - .L_22)
.L_22:
        /*006c*/ 	.word	0x00000000
        /*0070*/ 	.short	0x0007
        /*0072*/ 	.short	0x0038
        /*0074*/ 	.byte	0x00, 0xf4, 0x21, 0x00


	//----- nvinfo : EIATTR_KPARAM_INFO
	.align		4
.L_23:
        /*0078*/ 	.byte	0x04, 0x17
        /*007a*/ 	.short	(.L_25 - .L_24)
.L_24:
        /*007c*/ 	.word	0x00000000
        /*0080*/ 	.short	0x0006
        /*0082*/ 	.short	0x0030
        /*0084*/ 	.byte	0x00, 0xf4, 0x21, 0x00


	//----- nvinfo : EIATTR_KPARAM_INFO
	.align		4
.L_25:
        /*0088*/ 	.byte	0x04, 0x17
        /*008a*/ 	.short	(.L_27 - .L_26)
.L_26:
        /*008c*/ 	.word	0x00000000
        /*0090*/ 	.short	0x0005
        /*0092*/ 	.short	0x0028
        /*0094*/ 	.byte	0x00, 0xf4, 0x21, 0x00


	//----- nvinfo : EIATTR_KPARAM_INFO
	.align		4
.L_27:
        /*0098*/ 	.byte	0x04, 0x17
        /*009a*/ 	.short	(.L_29 - .L_28)
.L_28:
        /*009c*/ 	.word	0x00000000
        /*00a0*/ 	.short	0x0004
        /*00a2*/ 	.short	0x0020
        /*00a4*/ 	.byte	0x00, 0xf4, 0x21, 0x00


	//----- nvinfo : EIATTR_KPARAM_INFO
	.align		4
.L_29:
        /*00a8*/ 	.byte	0x04, 0x17
        /*00aa*/ 	.short	(.L_31 - .L_30)
.L_30:
        /*00ac*/ 	.word	0x00000000
        /*00b0*/ 	.short	0x0003
        /*00b2*/ 	.short	0x0018
        /*00b4*/ 	.byte	0x00, 0xf4, 0x21, 0x00


	//----- nvinfo : EIATTR_KPARAM_INFO
	.align		4
.L_31:
        /*00b8*/ 	.byte	0x04, 0x17
        /*00ba*/ 	.short	(.L_33 - .L_32)
.L_32:
        /*00bc*/ 	.word	0x00000000
        /*00c0*/ 	.short	0x0002
        /*00c2*/ 	.short	0x0010
        /*00c4*/ 	.byte	0x00, 0xf4, 0x21, 0x00


	//----- nvinfo : EIATTR_KPARAM_INFO
	.align		4
.L_33:
        /*00c8*/ 	.byte	0x04, 0x17
        /*00ca*/ 	.short	(.L_35 - .L_34)
.L_34:
        /*00cc*/ 	.word	0x00000000
        /*00d0*/ 	.short	0x0001
        /*00d2*/ 	.short	0x0008
        /*00d4*/ 	.byte	0x00, 0xf4, 0x21, 0x00


	//----- nvinfo : EIATTR_KPARAM_INFO
	.align		4
.L_35:
        /*00d8*/ 	.byte	0x04, 0x17
        /*00da*/ 	.short	(.L_37 - .L_36)
.L_36:
        /*00dc*/ 	.word	0x00000000
        /*00e0*/ 	.short	0x0000
        /*00e2*/ 	.short	0x0000
        /*00e4*/ 	.byte	0x00, 0xf4, 0x21, 0x00


	//----- nvinfo : EIATTR_SPARSE_MMA_MASK
	.align		4
.L_37:
        /*00e8*/ 	.byte	0x03, 0x50
        /*00ea*/ 	.short	0x0000


	//----- nvinfo : EIATTR_MAXREG_COUNT
	.align		4
        /*00ec*/ 	.byte	0x03, 0x1b
        /*00ee*/ 	.short	0x00ff


	//----- nvinfo : EIATTR_EXIT_INSTR_OFFSETS
	.align		4
        /*00f0*/ 	.byte	0x04, 0x1c
        /*00f2*/ 	.short	(.L_39 - .L_38)


	//   ....[0]....
.L_38:
        /*00f4*/ 	.word	0x00001760


	//   ....[1]....
        /*00f8*/ 	.word	0x00001780


	//----- nvinfo : EIATTR_REQNTID
	.align		4
.L_39:
        /*00fc*/ 	.byte	0x04, 0x10
        /*00fe*/ 	.short	(.L_41 - .L_40)
.L_40:
        /*0100*/ 	.word	0x00000100
        /*0104*/ 	.word	0x00000001
        /*0108*/ 	.word	0x00000001


	//----- nvinfo : EIATTR_CBANK_PARAM_SIZE
	.align		4
.L_41:
        /*010c*/ 	.byte	0x03, 0x19
        /*010e*/ 	.short	0x006c


	//----- nvinfo : EIATTR_PARAM_CBANK
	.align		4
        /*0110*/ 	.byte	0x04, 0x0a
        /*0112*/ 	.short	(.L_43 - .L_42)
	.align		4
.L_42:
        /*0114*/ 	.word	index@(.nv.constant0.triton_poi_fused_cat_19)
        /*0118*/ 	.short	0x0210
        /*011a*/ 	.short	0x006c


	//----- nvinfo : EIATTR_SW_WAR
	.align		4
.L_43:
        /*011c*/ 	.byte	0x04, 0x36
        /*011e*/ 	.short	(.L_45 - .L_44)
.L_44:
        /*0120*/ 	.word	0x00000008
.L_45:


//--------------------- .nv.callgraph             --------------------------
	.section	.nv.callgraph,"",@"SHT_CUDA_CALLGRAPH"
	.align	4
	.sectionentsize	8
	.align		4
        /*0000*/ 	.word	0x00000000
	.align		4
        /*0004*/ 	.word	0xffffffff
	.align		4
        /*0008*/ 	.word	0x00000000
	.align		4
        /*000c*/ 	.word	0xfffffffe
	.align		4
        /*0010*/ 	.word	0x00000000
	.align		4
        /*0014*/ 	.word	0xfffffffd
	.align		4
        /*0018*/ 	.word	0x00000000
	.align		4
        /*001c*/ 	.word	0xfffffffc


//--------------------- .text.triton_poi_fused_cat_19 --------------------------
	.section	.text.triton_poi_fused_cat_19,"ax",@progbits
	.align	128
        .global         triton_poi_fused_cat_19
        .type           triton_poi_fused_cat_19,@function
        .size           triton_poi_fused_cat_19,(.L_x_1 - triton_poi_fused_cat_19)
        .other          triton_poi_fused_cat_19,@"STO_CUDA_ENTRY STV_DEFAULT"
triton_poi_fused_cat_19:
.text.triton_poi_fused_cat_19:
[----:B------:R-:W0:Y:S01]  /*0000*/  LDC R1, c[0x0][0x28] ;  /* 0x00000a00ff017b82 */ /* 0x000e220000000800 */
[----:B------:R-:W1:Y:S01]  /*0010*/  S2R R0, SR_TID.X ;  /* 0x0000000000007919 */ /* 0x000e620000002100 */
[----:B------:R-:W-:Y:S01]  /*0020*/  CS2R R28, SRZ ;  /* 0x00000000001c7805 */ /* 0x000fe2000001ff00 */
[----:B------:R-:W-:Y:S01]  /*0030*/  ULDC.64 UR4, c[0x0][0x208] ;  /* 0x0000820000047ab9 */ /* 0x000fe20000000a00 */
[----:B------:R-:W2:Y:S01]  /*0040*/  S2R R3, SR_CTAID.X ;  /* 0x0000000000037919 */ /* 0x000ea20000002500 */
[----:B-1----:R-:W-:-:S05]  /*0050*/  IMAD.SHL.U32 R0, R0, 0x2, RZ ;  /* 0x0000000200007824 */ /* 0x002fca00078e00ff */
[----:B------:R-:W-:-:S05]  /*0060*/  LOP3.LUT R0, R0, 0x1fe, RZ, 0xc0, !PT ;  /* 0x000001fe00007812 */ /* 0x000fca00078ec0ff */
[----:B--2---:R-:W-:-:S04]  /*0070*/  IMAD R6, R3, 0x200, R0 ;  /* 0x0000020003067824 */ /* 0x004fc800078e0200 */
[C---:B------:R-:W-:Y:S02]  /*0080*/  VIADD R32, R6.reuse, 0x1 ;  /* 0x0000000106207836 */ /* 0x040fe40000000000 */
[----:B------:R-:W-:-:S04]  /*0090*/  IMAD.HI R33, R6, 0x2b30bc9f, RZ ;  /* 0x2b30bc9f06217827 */ /* 0x000fc800078e02ff */
[----:B------:R-:W-:Y:S01]  /*00a0*/  IMAD.HI R2, R32, 0x2b30bc9f, RZ ;  /* 0x2b30bc9f20027827 */ /* 0x000fe200078e02ff */
[----:B------:R-:W-:-:S04]  /*00b0*/  SHF.R.U32.HI R0, RZ, 0x1f, R33 ;  /* 0x0000001fff007819 */ /* 0x000fc80000011621 */
[----:B------:R-:W-:Y:S02]  /*00c0*/  SHF.R.U32.HI R3, RZ, 0x1f, R2 ;  /* 0x0000001fff037819 */ /* 0x000fe40000011602 */
[----:B------:R-:W-:Y:S02]  /*00d0*/  LEA.HI.SX32 R33, R33, R0, 0x12 ;  /* 0x0000000021217211 */ /* 0x000fe400078f92ff */
[----:B------:R-:W-:-:S03]  /*00e0*/  LEA.HI.SX32 R3, R2, R3, 0x12 ;  /* 0x0000000302037211 */ /* 0x000fc600078f92ff */
[----:B------:R-:W-:Y:S02]  /*00f0*/  IMAD R11, R33, -0x17b58, R6 ;  /* 0xfffe84a8210b7824 */ /* 0x000fe400078e0206 */
[----:B------:R-:W-:Y:S02]  /*0100*/  IMAD R32, R3, -0x17b58, R32 ;  /* 0xfffe84a803207824 */ /* 0x000fe400078e0220 */
[----:B------:R-:W-:Y:S02]  /*0110*/  VIADD R0, R11, 0xfffea5e8 ;  /* 0xfffea5e80b007836 */ /* 0x000fe40000000000 */
[----:B------:R-:W-:Y:S02]  /*0120*/  VIADD R7, R32, 0xfffea5e8 ;  /* 0xfffea5e820077836 */ /* 0x000fe40000000000 */
[C---:B------:R-:W-:Y:S01]  /*0130*/  IMAD.HI R2, R0.reuse, 0x2aaaaaab, RZ ;  /* 0x2aaaaaab00027827 */ /* 0x040fe200078e02ff */
[----:B------:R-:W-:-:S03]  /*0140*/  ISETP.GE.U32.AND P0, PT, R0, 0x1800, PT ;  /* 0x000018000000780c */ /* 0x000fc60003f06070 */
[----:B------:R-:W-:Y:S01]  /*0150*/  IMAD.HI R4, R7, 0x2aaaaaab, RZ ;  /* 0x2aaaaaab07047827 */ /* 0x000fe200078e02ff */
[----:B------:R-:W-:Y:S02]  /*0160*/  SHF.R.U32.HI R3, RZ, 0x1f, R2 ;  /* 0x0000001fff037819 */ /* 0x000fe40000011602 */
[----:B------:R-:W-:Y:S01]  /*0170*/  ISETP.LT.AND P4, PT, R6, 0x5ed60, !P0 ;  /* 0x0005ed600600780c */ /* 0x000fe20004781270 */
[----:B------:R-:W-:Y:S01]  /*0180*/  IMAD R10, R33, 0x1800, RZ ;  /* 0x00001800210a7824 */ /* 0x000fe200078e02ff */
[----:B------:R-:W-:Y:S02]  /*0190*/  SHF.R.U32.HI R5, RZ, 0x1f, R4 ;  /* 0x0000001fff057819 */ /* 0x000fe40000011604 */
[----:B------:R-:W-:Y:S02]  /*01a0*/  LEA.HI.SX32 R9, R2, R3, 0x1e ;  /* 0x0000000302097211 */ /* 0x000fe400078ff2ff */
[----:B------:R-:W-:Y:S02]  /*01b0*/  LEA.HI.SX32 R8, R4, R5, 0x1e ;  /* 0x0000000504087211 */ /* 0x000fe400078ff2ff */
[----:B------:R-:W-:Y:S01]  /*01c0*/  PRMT R2, R9, 0x9910, RZ ;  /* 0x0000991009027816 */ /* 0x000fe200000000ff */
[----:B------:R-:W1:Y:S01]  /*01d0*/  LDC.64 R4, c[0x0][0x230] ;  /* 0x00008c00ff047b82 */ /* 0x000e620000000a00 */
[C---:B------:R-:W-:Y:S01]  /*01e0*/  PRMT R3, R8.reuse, 0x9910, RZ ;  /* 0x0000991008037816 */ /* 0x040fe200000000ff */
[----:B------:R-:W-:Y:S01]  /*01f0*/  IMAD R7, R8, -0x18, R7 ;  /* 0xffffffe808077824 */ /* 0x000fe200078e0207 */
[----:B------:R-:W-:-:S02]  /*0200*/  SHF.R.S32.HI R2, RZ, 0xf, R2 ;  /* 0x0000000fff027819 */ /* 0x000fc40000011402 */
[----:B------:R-:W-:Y:S02]  /*0210*/  SHF.R.S32.HI R3, RZ, 0xf, R3 ;  /* 0x0000000fff037819 */ /* 0x000fe40000011403 */
[----:B------:R-:W-:Y:S02]  /*0220*/  LOP3.LUT R2, R2, 0xffff, RZ, 0xc0, !PT ;  /* 0x0000ffff02027812 */ /* 0x000fe400078ec0ff */
[----:B------:R-:W-:Y:S02]  /*0230*/  LOP3.LUT R3, R3, 0xffff, RZ, 0xc0, !PT ;  /* 0x0000ffff03037812 */ /* 0x000fe400078ec0ff */
[----:B------:R-:W-:Y:S02]  /*0240*/  LEA.HI R2, R2, R9, RZ, 0x18 ;  /* 0x0000000902027211 */ /* 0x000fe400078fc0ff */
[----:B------:R-:W-:Y:S02]  /*0250*/  LEA.HI R3, R3, R8, RZ, 0x18 ;  /* 0x0000000803037211 */ /* 0x000fe400078fc0ff */
[----:B------:R-:W-:-:S02]  /*0260*/  LOP3.LUT R2, R2, 0xff00, RZ, 0xc0, !PT ;  /* 0x0000ff0002027812 */ /* 0x000fc400078ec0ff */
[----:B------:R-:W-:-:S03]  /*0270*/  LOP3.LUT R3, R3, 0xff00, RZ, 0xc0, !PT ;  /* 0x0000ff0003037812 */ /* 0x000fc600078ec0ff */
[----:B------:R-:W-:Y:S02]  /*0280*/  IMAD.MOV R12, RZ, RZ, -R2 ;  /* 0x000000ffff0c7224 */ /* 0x000fe400078e0a02 */
[----:B------:R-:W-:-:S03]  /*0290*/  IMAD.MOV R3, RZ, RZ, -R3 ;  /* 0x000000ffff037224 */ /* 0x000fc600078e0a03 */
[----:B------:R-:W-:Y:S02]  /*02a0*/  PRMT R12, R12, 0x7710, RZ ;  /* 0x000077100c0c7816 */ /* 0x000fe400000000ff */
[----:B------:R-:W-:Y:S02]  /*02b0*/  PRMT R13, R3, 0x7710, RZ ;  /* 0x00007710030d7816 */ /* 0x000fe400000000ff */
[----:B------:R-:W2:Y:S01]  /*02c0*/  LDC.64 R2, c[0x0][0x238] ;  /* 0x00008e00ff027b82 */ /* 0x000ea20000000a00 */
[C---:B------:R-:W-:Y:S02]  /*02d0*/  IMAD.IADD R12, R9.reuse, 0x1, R12 ;  /* 0x00000001090c7824 */ /* 0x040fe400078e020c */
[----:B------:R-:W-:Y:S02]  /*02e0*/  IMAD.IADD R13, R8, 0x1, R13 ;  /* 0x00000001080d7824 */ /* 0x000fe400078e020d */
[----:B------:R-:W-:-:S03]  /*02f0*/  IMAD R9, R9, -0x18, R0 ;  /* 0xffffffe809097824 */ /* 0x000fc600078e0200 */
[----:B------:R-:W-:Y:S01]  /*0300*/  PRMT R14, R13, 0x9910, RZ ;  /* 0x000099100d0e7816 */ /* 0x000fe200000000ff */
[----:B------:R-:W-:Y:S01]  /*0310*/  IMAD R8, R9, 0x100, R10 ;  /* 0x0000010009087824 */ /* 0x000fe200078e020a */
[----:B------:R-:W-:-:S03]  /*0320*/  PRMT R13, R12, 0x9910, RZ ;  /* 0x000099100c0d7816 */ /* 0x000fc600000000ff */
[----:B------:R-:W-:Y:S02]  /*0330*/  IMAD.MOV.U32 R12, RZ, RZ, R14 ;  /* 0x000000ffff0c7224 */ /* 0x000fe400078e000e */
[----:B------:R-:W-:Y:S02]  /*0340*/  IMAD.IADD R13, R8, 0x1, R13 ;  /* 0x00000001080d7824 */ /* 0x000fe400078e020d */
[----:B------:R-:W-:Y:S02]  /*0350*/  IMAD R15, R7, 0x100, R12 ;  /* 0x00000100070f7824 */ /* 0x000fe400078e020c */
[----:B------:R-:W-:Y:S02]  /*0360*/  IMAD.MOV.U32 R8, RZ, RZ, RZ ;  /* 0x000000ffff087224 */ /* 0x000fe400078e00ff */
[----:B------:R-:W-:Y:S02]  /*0370*/  IMAD.IADD R17, R10, 0x1, R15 ;  /* 0x000000010a117824 */ /* 0x000fe400078e020f */
[----:B-1----:R-:W-:-:S04]  /*0380*/  IMAD.WIDE R14, R13, 0x4, R4 ;  /* 0x000000040d0e7825 */ /* 0x002fc800078e0204 */
[----:B------:R-:W-:-:S04]  /*0390*/  IMAD.WIDE R4, R17, 0x4, R4 ;  /* 0x0000000411047825 */ /* 0x000fc800078e0204 */
[--C-:B--2---:R-:W-:Y:S01]  /*03a0*/  IMAD.WIDE R16, R9, 0x4, R2.reuse ;  /* 0x0000000409107825 */ /* 0x104fe200078e0202 */
[----:B------:R-:W2:Y:S03]  /*03b0*/  @P4 LDG.E.EL R29, desc[UR4][R4.64] ;  /* 0x00000004041d4981 */ /* 0x000ea6000c2e1900 */
[----:B------:R-:W-:Y:S01]  /*03c0*/  IMAD.WIDE R18, R7, 0x4, R2 ;  /* 0x0000000407127825 */ /* 0x000fe200078e0202 */
[----:B------:R-:W-:Y:S01]  /*03d0*/  CS2R R2, SRZ ;  /* 0x0000000000027805 */ /* 0x000fe2000001ff00 */
[----:B------:R1:W3:Y:S05]  /*03e0*/  @P4 LDG.E.EL R8, desc[UR4][R16.64] ;  /* 0x0000000410084981 */ /* 0x0002ea000c2e1900 */
[----:B------:R4:W5:Y:S04]  /*03f0*/  @P4 LDG.E.EL R3, desc[UR4][R14.64] ;  /* 0x000000040e034981 */ /* 0x000968000c2e1900 */
[----:B------:R1:W2:Y:S01]  /*0400*/  @P4 LDG.E.EL R2, desc[UR4][R18.64] ;  /* 0x0000000412024981 */ /* 0x0002a2000c2e1900 */
[----:B------:R-:W-:Y:S01]  /*0410*/  VIADD R0, R11, 0xffff0000 ;  /* 0xffff00000b007836 */ /* 0x000fe20000000000 */
[----:B------:R-:W-:-:S03]  /*0420*/  SHF.R.S32.HI R12, RZ, 0x1f, R11 ;  /* 0x0000001fff0c7819 */ /* 0x000fc6000001140b */
[----:B------:R-:W-:Y:S01]  /*0430*/  IMAD.HI R9, R0, 0x2aaaaaab, RZ ;  /* 0x2aaaaaab00097827 */ /* 0x000fe200078e02ff */
[----:B------:R-:W-:-:S03]  /*0440*/  LEA.HI R12, R12, R11, RZ, 0x4 ;  /* 0x0000000b0c0c7211 */ /* 0x000fc600078f20ff */
[----:B------:R-:W-:Y:S01]  /*0450*/  VIADD R7, R32, 0xffff0000 ;  /* 0xffff000020077836 */ /* 0x000fe20000000000 */
[----:B------:R-:W-:Y:S02]  /*0460*/  SHF.R.U32.HI R10, RZ, 0x1f, R9 ;  /* 0x0000001fff0a7819 */ /* 0x000fe40000011609 */
[----:B------:R-:W-:Y:S02]  /*0470*/  SHF.R.U32.HI R13, RZ, 0x4, R12 ;  /* 0x00000004ff0d7819 */ /* 0x000fe4000001160c */
[----:B------:R-:W-:Y:S01]  /*0480*/  LEA.HI.SX32 R9, R9, R10, 0x1e ;  /* 0x0000000a09097211 */ /* 0x000fe200078ff2ff */
[----:B------:R-:W-:Y:S01]  /*0490*/  IMAD.HI R10, R7, 0x2aaaaaab, RZ ;  /* 0x2aaaaaab070a7827 */ /* 0x000fe200078e02ff */
[----:B-1----:R-:W-:Y:S02]  /*04a0*/  SHF.R.S32.HI R17, RZ, 0x1f, R32 ;  /* 0x0000001fff117819 */ /* 0x002fe40000011420 */
[----:B----4-:R-:W-:Y:S02]  /*04b0*/  PRMT R14, R13, 0x9910, RZ ;  /* 0x000099100d0e7816 */ /* 0x010fe400000000ff */
[----:B------:R-:W-:-:S02]  /*04c0*/  SHF.R.U32.HI R5, RZ, 0x1f, R10 ;  /* 0x0000001fff057819 */ /* 0x000fc4000001160a */
[----:B------:R-:W-:Y:S02]  /*04d0*/  PRMT R15, R9, 0x9910, RZ ;  /* 0x00009910090f7816 */ /* 0x000fe400000000ff */
[----:B------:R-:W-:Y:S02]  /*04e0*/  LEA.HI R4, R17, R32, RZ, 0x4 ;  /* 0x0000002011047211 */ /* 0x000fe400078f20ff */
[----:B------:R-:W-:Y:S02]  /*04f0*/  LEA.HI.SX32 R10, R10, R5, 0x1e ;  /* 0x000000050a0a7211 */ /* 0x000fe400078ff2ff */
[----:B------:R-:W-:Y:S01]  /*0500*/  SHF.R.S32.HI R14, RZ, 0xf, R14 ;  /* 0x0000000fff0e7819 */ /* 0x000fe2000001140e */
[----:B------:R-:W-:Y:S01]  /*0510*/  IMAD R16, R15, -0x779b, RZ ;  /* 0xffff88650f107824 */ /* 0x000fe200078e02ff */
[----:B------:R-:W-:Y:S02]  /*0520*/  SHF.R.U32.HI R5, RZ, 0x4, R4 ;  /* 0x00000004ff057819 */ /* 0x000fe40000011604 */
[----:B------:R-:W-:-:S02]  /*0530*/  LOP3.LUT R14, R14, 0xffff, RZ, 0xc0, !PT ;  /* 0x0000ffff0e0e7812 */ /* 0x000fc400078ec0ff */
[----:B------:R-:W-:Y:S02]  /*0540*/  PRMT R17, R5, 0x9910, RZ ;  /* 0x0000991005117816 */ /* 0x000fe400000000ff */
[----:B0-----:R-:W-:Y:S02]  /*0550*/  PRMT R18, R10, 0x9910, RZ ;  /* 0x000099100a127816 */ /* 0x001fe400000000ff */
[----:B------:R-:W-:Y:S02]  /*0560*/  LEA.HI.SX32 R15, R16, R9, 0x10 ;  /* 0x00000009100f7211 */ /* 0x000fe400078f82ff */
[----:B------:R-:W-:Y:S01]  /*0570*/  LEA.HI R14, R14, R13, RZ, 0x1c ;  /* 0x0000000d0e0e7211 */ /* 0x000fe200078fe0ff */
[----:B------:R-:W-:Y:S01]  /*0580*/  IMAD.MOV.U32 R16, RZ, RZ, R17 ;  /* 0x000000ffff107224 */ /* 0x000fe200078e0011 */
[C---:B------:R-:W-:Y:S01]  /*0590*/  LOP3.LUT R17, R15.reuse, 0xffff, RZ, 0xc0, !PT ;  /* 0x0000ffff0f117812 */ /* 0x040fe200078ec0ff */
[----:B------:R-:W-:Y:S01]  /*05a0*/  IMAD R19, R18, -0x779b, RZ ;  /* 0xffff886512137824 */ /* 0x000fe200078e02ff */
[----:B------:R-:W-:-:S02]  /*05b0*/  PRMT R20, R15, 0x9910, RZ ;  /* 0x000099100f147816 */ /* 0x000fc400000000ff */
[----:B------:R-:W-:Y:S02]  /*05c0*/  LOP3.LUT R15, R14, 0xf000, RZ, 0xc0, !PT ;  /* 0x0000f0000e0f7812 */ /* 0x000fe400078ec0ff */
[----:B------:R-:W-:Y:S02]  /*05d0*/  SHF.R.U32.HI R17, RZ, 0xf, R17 ;  /* 0x0000000fff117819 */ /* 0x000fe40000011611 */
[----:B------:R-:W-:Y:S01]  /*05e0*/  SHF.R.S32.HI R16, RZ, 0xf, R16 ;  /* 0x0000000fff107819 */ /* 0x000fe20000011410 */
[----:B------:R-:W-:Y:S01]  /*05f0*/  IMAD.MOV R15, RZ, RZ, -R15 ;  /* 0x000000ffff0f7224 */ /* 0x000fe200078e0a0f */
[----:B------:R-:W-:Y:S02]  /*0600*/  LEA.HI.SX32 R18, R19, R10, 0x10 ;  /* 0x0000000a13127211 */ /* 0x000fe400078f82ff */
[----:B------:R-:W-:Y:S02]  /*0610*/  LEA.HI.SX32 R14, R20, R17, 0x17 ;  /* 0x00000011140e7211 */ /* 0x000fe400078fbaff */
[----:B------:R-:W-:-:S02]  /*0620*/  LOP3.LUT R16, R16, 0xffff, RZ, 0xc0, !PT ;  /* 0x0000ffff10107812 */ /* 0x000fc400078ec0ff */
[C---:B------:R-:W-:Y:S02]  /*0630*/  LOP3.LUT R17, R18.reuse, 0xffff, RZ, 0xc0, !PT ;  /* 0x0000ffff12117812 */ /* 0x040fe400078ec0ff */
[----:B------:R-:W-:Y:S02]  /*0640*/  PRMT R20, R18, 0x9910, RZ ;  /* 0x0000991012147816 */ /* 0x000fe400000000ff */
[----:B------:R-:W-:Y:S02]  /*0650*/  PRMT R18, R15, 0x7710, RZ ;  /* 0x000077100f127816 */ /* 0x000fe400000000ff */
[----:B------:R-:W-:Y:S02]  /*0660*/  LEA.HI R16, R16, R5, RZ, 0x1c ;  /* 0x0000000510107211 */ /* 0x000fe400078fe0ff */
[----:B------:R-:W-:Y:S01]  /*0670*/  SHF.R.U32.HI R17, RZ, 0xf, R17 ;  /* 0x0000000fff117819 */ /* 0x000fe20000011611 */
[----:B------:R-:W-:Y:S01]  /*0680*/  IMAD.IADD R15, R13, 0x1, R18 ;  /* 0x000000010d0f7824 */ /* 0x000fe200078e0212 */
[----:B------:R-:W-:-:S02]  /*0690*/  LOP3.LUT R13, R16, 0xf000, RZ, 0xc0, !PT ;  /* 0x0000f000100d7812 */ /* 0x000fc400078ec0ff */
[----:B------:R-:W-:Y:S02]  /*06a0*/  LEA.HI.SX32 R17, R20, R17, 0x17 ;  /* 0x0000001114117211 */ /* 0x000fe400078fbaff */
[----:B------:R-:W-:Y:S01]  /*06b0*/  LOP3.LUT R12, R12, 0xfffffff0, RZ, 0xc0, !PT ;  /* 0xfffffff00c0c7812 */ /* 0x000fe200078ec0ff */
[----:B------:R-:W-:Y:S02]  /*06c0*/  IMAD.MOV R20, RZ, RZ, -R13 ;  /* 0x000000ffff147224 */ /* 0x000fe400078e0a0d */
[----:B------:R-:W-:Y:S02]  /*06d0*/  IMAD.U32 R16, R33, 0x10000, RZ ;  /* 0x0001000021107824 */ /* 0x000fe400078e00ff */
[----:B------:R-:W-:Y:S01]  /*06e0*/  IMAD.IADD R19, R11, 0x1, -R12 ;  /* 0x000000010b137824 */ /* 0x000fe200078e0a0c */
[----:B------:R-:W-:Y:S01]  /*06f0*/  PRMT R20, R20, 0x7710, RZ ;  /* 0x0000771014147816 */ /* 0x000fe200000000ff */
[----:B------:R-:W0:Y:S01]  /*0700*/  LDC.64 R12, c[0x0][0x210] ;  /* 0x00008400ff0c7b82 */ /* 0x000e220000000a00 */
[----:B------:R-:W-:-:S02]  /*0710*/  PRMT R17, R17, 0x9910, RZ ;  /* 0x0000991011117816 */ /* 0x000fc400000000ff */
[----:B------:R-:W-:Y:S01]  /*0720*/  PRMT R18, R15, 0x9910, RZ ;  /* 0x000099100f127816 */ /* 0x000fe200000000ff */
[----:B------:R-:W-:Y:S02]  /*0730*/  IMAD R15, R19, 0x1000, R16 ;  /* 0x00001000130f7824 */ /* 0x000fe400078e0210 */
[----:B------:R-:W-:Y:S02]  /*0740*/  IMAD.IADD R5, R5, 0x1, R20 ;  /* 0x0000000105057824 */ /* 0x000fe400078e0214 */
[----:B------:R-:W-:Y:S01]  /*0750*/  IMAD R17, R17, 0x3c1, RZ ;  /* 0x000003c111117824 */ /* 0x000fe200078e02ff */
[----:B------:R-:W-:Y:S01]  /*0760*/  LOP3.LUT R21, R4, 0xfffffff0, RZ, 0xc0, !PT ;  /* 0xfffffff004157812 */ /* 0x000fe200078ec0ff */
[----:B------:R-:W-:Y:S01]  /*0770*/  IMAD.IADD R15, R15, 0x1, R18 ;  /* 0x000000010f0f7824 */ /* 0x000fe200078e0212 */
[----:B------:R-:W-:Y:S01]  /*0780*/  PRMT R18, R5, 0x9910, RZ ;  /* 0x0000991005127816 */ /* 0x000fe200000000ff */
[----:B------:R-:W-:Y:S01]  /*0790*/  IMAD.MOV R23, RZ, RZ, -R17 ;  /* 0x000000ffff177224 */ /* 0x000fe200078e0a11 */
[----:B------:R-:W1:Y:S01]  /*07a0*/  LDC.64 R4, c[0x0][0x218] ;  /* 0x00008600ff047b82 */ /* 0x000e620000000a00 */
[----:B------:R-:W-:-:S03]  /*07b0*/  PRMT R14, R14, 0x9910, RZ ;  /* 0x000099100e0e7816 */ /* 0x000fc600000000ff */
[----:B------:R-:W-:Y:S01]  /*07c0*/  PRMT R23, R23, 0x7710, RZ ;  /* 0x0000771017177816 */ /* 0x000fe200000000ff */
[----:B------:R-:W-:Y:S01]  /*07d0*/  IMAD R7, R10, -0x18, R7 ;  /* 0xffffffe80a077824 */ /* 0x000fe200078e0207 */
[----:B------:R-:W-:Y:S01]  /*07e0*/  ISETP.GE.AND P1, PT, R11, 0x10000, PT ;  /* 0x000100000b00780c */ /* 0x000fe20003f26270 */
[----:B------:R-:W-:Y:S02]  /*07f0*/  IMAD.IADD R21, R32, 0x1, -R21 ;  /* 0x0000000120157824 */ /* 0x000fe400078e0a15 */
[----:B------:R-:W-:Y:S02]  /*0800*/  IMAD.IADD R20, R10, 0x1, R23 ;  /* 0x000000010a147824 */ /* 0x000fe400078e0217 */
[----:B------:R-:W-:Y:S01]  /*0810*/  IMAD R10, R14, 0x3c1, RZ ;  /* 0x000003c10e0a7824 */ /* 0x000fe200078e02ff */
[----:B------:R-:W-:Y:S01]  /*0820*/  ISETP.LT.AND P1, PT, R6, 0x5ed60, !P1 ;  /* 0x0005ed600600780c */ /* 0x000fe20004f21270 */
[----:B------:R-:W-:Y:S02]  /*0830*/  IMAD R17, R21, 0x1000, R18 ;  /* 0x0000100015117824 */ /* 0x000fe400078e0212 */
[----:B------:R-:W-:-:S02]  /*0840*/  IMAD.MOV R22, RZ, RZ, -R10 ;  /* 0x000000ffff167224 */ /* 0x000fc400078e0a0a */
[----:B------:R-:W-:-:S03]  /*0850*/  IMAD.IADD R25, R16, 0x1, R17 ;  /* 0x0000000110197824 */ /* 0x000fc600078e0211 */
[----:B------:R-:W-:Y:S01]  /*0860*/  PRMT R22, R22, 0x7710, RZ ;  /* 0x0000771016167816 */ /* 0x000fe200000000ff */
[--C-:B0-----:R-:W-:Y:S02]  /*0870*/  IMAD.WIDE R16, R15, 0x4, R12.reuse ;  /* 0x000000040f107825 */ /* 0x101fe400078e020c */
[----:B------:R-:W0:Y:S02]  /*0880*/  LDC.64 R14, c[0x0][0x220] ;  /* 0x00008800ff0e7b82 */ /* 0x000e240000000a00 */
[----:B------:R-:W-:Y:S02]  /*0890*/  IMAD.MOV.U32 R10, RZ, RZ, RZ ;  /* 0x000000ffff0a7224 */ /* 0x000fe400078e00ff */
[----:B------:R-:W-:Y:S01]  /*08a0*/  IMAD.WIDE R24, R25, 0x4, R12 ;  /* 0x0000000419187825 */ /* 0x000fe200078e020c */
[----:B------:R-:W-:-:S03]  /*08b0*/  CS2R R12, SRZ ;  /* 0x00000000000c7805 */ /* 0x000fc6000001ff00 */
[----:B-1----:R-:W-:-:S03]  /*08c0*/  IMAD.WIDE R18, R19, 0x4, R4 ;  /* 0x0000000413127825 */ /* 0x002fc600078e0204 */
[----:B------:R1:W4:Y:S01]  /*08d0*/  @P1 LDG.E.EL R12, desc[UR4][R24.64] ;  /* 0x00000004180c1981 */ /* 0x000322000c2e1900 */
[C---:B------:R-:W-:Y:S02]  /*08e0*/  IMAD R23, R9.reuse, -0x18, R0 ;  /* 0xffffffe809177824 */ /* 0x040fe400078e0200 */
[----:B------:R-:W-:Y:S01]  /*08f0*/  IMAD.IADD R9, R9, 0x1, R22 ;  /* 0x0000000109097824 */ /* 0x000fe200078e0216 */
[----:B------:R-:W-:Y:S01]  /*0900*/  PRMT R22, R20, 0x9910, RZ ;  /* 0x0000991014167816 */ /* 0x000fe200000000ff */
[----:B------:R-:W-:Y:S01]  /*0910*/  VIADD R31, R11, 0xfffe8de8 ;  /* 0xfffe8de80b1f7836 */ /* 0x000fe20000000000 */
[----:B------:R1:W4:Y:S01]  /*0920*/  @P1 LDG.E.EL R10, desc[UR4][R18.64] ;  /* 0x00000004120a1981 */ /* 0x000322000c2e1900 */
[----:B------:R-:W-:Y:S01]  /*0930*/  IMAD.WIDE R20, R21, 0x4, R4 ;  /* 0x0000000415147825 */ /* 0x000fe200078e0204 */
[----:B------:R-:W-:Y:S02]  /*0940*/  ISETP.GE.U32.AND P2, PT, R0, 0x5a18, PT ;  /* 0x00005a180000780c */ /* 0x000fe40003f46070 */
[----:B------:R1:W4:Y:S01]  /*0950*/  @P1 LDG.E.EL R13, desc[UR4][R16.64] ;  /* 0x00000004100d1981 */ /* 0x000322000c2e1900 */
[----:B------:R-:W-:-:S02]  /*0960*/  IMAD R4, R33, 0x5a18, RZ ;  /* 0x00005a1821047824 */ /* 0x000fc400078e02ff */
[----:B-1----:R-:W-:Y:S02]  /*0970*/  IMAD R25, R7, 0x3c1, R22 ;  /* 0x000003c107197824 */ /* 0x002fe400078e0216 */
[----:B------:R-:W-:-:S04]  /*0980*/  IMAD.HI R18, R31, 0x2aaaaaab, RZ ;  /* 0x2aaaaaab1f127827 */ /* 0x000fc800078e02ff */
[----:B------:R-:W-:Y:S01]  /*0990*/  VIADD R27, R32, 0xfffe8de8 ;  /* 0xfffe8de8201b7836 */ /* 0x000fe20000000000 */
[----:B------:R-:W-:Y:S01]  /*09a0*/  SHF.R.U32.HI R19, RZ, 0x1f, R18 ;  /* 0x0000001fff137819 */ /* 0x000fe20000011612 */
[----:B------:R-:W-:Y:S02]  /*09b0*/  IMAD R5, R23, 0x3c1, R4 ;  /* 0x000003c117057824 */ /* 0x000fe400078e0204 */
[----:B------:R-:W-:Y:S02]  /*09c0*/  IMAD.IADD R25, R4, 0x1, R25 ;  /* 0x0000000104197824 */ /* 0x000fe400078e0219 */
[----:B------:R-:W-:Y:S01]  /*09d0*/  IMAD.HI R4, R27, 0x2aaaaaab, RZ ;  /* 0x2aaaaaab1b047827 */ /* 0x000fe200078e02ff */
[----:B------:R-:W-:Y:S02]  /*09e0*/  PRMT R16, R9, 0x9910, RZ ;  /* 0x0000991009107816 */ /* 0x000fe400000000ff */
[----:B------:R-:W-:Y:S02]  /*09f0*/  LEA.HI.SX32 R18, R18, R19, 0x1e ;  /* 0x0000001312127211 */ /* 0x000fe400078ff2ff */
[----:B------:R-:W-:-:S02]  /*0a00*/  ISETP.LT.AND P2, PT, R6, 0x5ed60, !P2 ;  /* 0x0005ed600600780c */ /* 0x000fc40005741270 */
[----:B------:R-:W-:Y:S01]  /*0a10*/  SHF.R.U32.HI R19, RZ, 0x1f, R4 ;  /* 0x0000001fff137819 */ /* 0x000fe20000011604 */
[----:B------:R-:W-:Y:S01]  /*0a20*/  IMAD.IADD R17, R5, 0x1, R16 ;  /* 0x0000000105117824 */ /* 0x000fe200078e0210 */
[----:B------:R-:W-:Y:S01]  /*0a30*/  PRMT R22, R18, 0x9910, RZ ;  /* 0x0000991012167816 */ /* 0x000fe200000000ff */
[----:B------:R-:W-:Y:S01]  /*0a40*/  IMAD.MOV.U32 R5, RZ, RZ, RZ ;  /* 0x000000ffff057224 */ /* 0x000fe200078e00ff */
[----:B------:R-:W-:Y:S01]  /*0a50*/  LEA.HI.SX32 R4, R4, R19, 0x1e ;  /* 0x0000001304047211 */ /* 0x000fe200078ff2ff */
[----:B0-----:R-:W-:-:S04]  /*0a60*/  IMAD.WIDE R16, R17, 0x4, R14 ;  /* 0x0000000411107825 */ /* 0x001fc800078e020e */
[----:B------:R-:W-:Y:S01]  /*0a70*/  IMAD.MOV.U32 R19, RZ, RZ, R22 ;  /* 0x000000ffff137224 */ /* 0x000fe200078e0016 */
[----:B------:R-:W-:Y:S01]  /*0a80*/  PRMT R22, R4, 0x9910, RZ ;  /* 0x0000991004167816 */ /* 0x000fe200000000ff */
[----:B------:R-:W-:Y:S01]  /*0a90*/  IMAD.MOV.U32 R9, RZ, RZ, RZ ;  /* 0x000000ffff097224 */ /* 0x000fe200078e00ff */
[----:B------:R0:W4:Y:S02]  /*0aa0*/  @P2 LDG.E.EL R5, desc[UR4][R16.64] ;  /* 0x0000000410052981 */ /* 0x000124000c2e1900 */
[----:B------:R-:W-:-:S03]  /*0ab0*/  SHF.R.S32.HI R19, RZ, 0xf, R19 ;  /* 0x0000000fff137819 */ /* 0x000fc60000011413 */
[----:B------:R1:W4:Y:S01]  /*0ac0*/  @P1 LDG.E.EL R9, desc[UR4][R20.64] ;  /* 0x0000000414091981 */ /* 0x000322000c2e1900 */
[----:B------:R-:W-:Y:S02]  /*0ad0*/  LOP3.LUT R19, R19, 0xffff, RZ, 0xc0, !PT ;  /* 0x0000ffff13137812 */ /* 0x000fe400078ec0ff */
[----:B0-----:R-:W-:-:S04]  /*0ae0*/  SHF.R.S32.HI R17, RZ, 0xf, R22 ;  /* 0x0000000fff117819 */ /* 0x001fc80000011416 */
[----:B------:R-:W-:Y:S01]  /*0af0*/  LOP3.LUT R17, R17, 0xffff, RZ, 0xc0, !PT ;  /* 0x0000ffff11117812 */ /* 0x000fe200078ec0ff */
[----:B-1----:R-:W0:Y:S01]  /*0b00*/  LDC.64 R20, c[0x0][0x228] ;  /* 0x00008a00ff147b82 */ /* 0x002e220000000a00 */
[----:B------:R-:W-:Y:S02]  /*0b10*/  LEA.HI R16, R19, R18, RZ, 0x16 ;  /* 0x0000001213107211 */ /* 0x000fe400078fb0ff */
[----:B------:R-:W-:Y:S02]  /*0b20*/  LEA.HI R17, R17, R4, RZ, 0x16 ;  /* 0x0000000411117211 */ /* 0x000fe400078fb0ff */
[----:B------:R-:W-:Y:S02]  /*0b30*/  LOP3.LUT R16, R16, 0xffc0, RZ, 0xc0, !PT ;  /* 0x0000ffc010107812 */ /* 0x000fe400078ec0ff */
[----:B------:R-:W-:Y:S01]  /*0b40*/  LOP3.LUT R17, R17, 0xffc0, RZ, 0xc0, !PT ;  /* 0x0000ffc011117812 */ /* 0x000fe200078ec0ff */
[----:B------:R-:W-:Y:S02]  /*0b50*/  IMAD.MOV.U32 R26, RZ, RZ, RZ ;  /* 0x000000ffff1a7224 */ /* 0x000fe400078e00ff */
[----:B------:R-:W-:-:S04]  /*0b60*/  IMAD.WIDE R14, R25, 0x4, R14 ;  /* 0x00000004190e7825 */ /* 0x000fc800078e020e */
[----:B------:R-:W-:Y:S01]  /*0b70*/  IMAD.MOV R16, RZ, RZ, -R16 ;  /* 0x000000ffff107224 */ /* 0x000fe200078e0a10 */
[----:B------:R1:W4:Y:S01]  /*0b80*/  @P2 LDG.E.EL R26, desc[UR4][R14.64] ;  /* 0x000000040e1a2981 */ /* 0x000322000c2e1900 */
[----:B------:R-:W-:-:S05]  /*0b90*/  IMAD.MOV R17, RZ, RZ, -R17 ;  /* 0x000000ffff117224 */ /* 0x000fca00078e0a11 */
[----:B------:R-:W-:Y:S02]  /*0ba0*/  PRMT R17, R17, 0x7710, RZ ;  /* 0x0000771011117816 */ /* 0x000fe400000000ff */
[----:B-1----:R-:W-:Y:S01]  /*0bb0*/  PRMT R15, R16, 0x7710, RZ ;  /* 0x00007710100f7816 */ /* 0x002fe200000000ff */
[C---:B------:R-:W-:Y:S01]  /*0bc0*/  IMAD R27, R4.reuse, -0x18, R27 ;  /* 0xffffffe8041b7824 */ /* 0x040fe200078e021b */
[----:B------:R-:W-:Y:S01]  /*0bd0*/  ISETP.GE.U32.AND P3, PT, R31, 0x600, PT ;  /* 0x000006001f00780c */ /* 0x000fe20003f66070 */
[----:B------:R-:W-:Y:S02]  /*0be0*/  IMAD.IADD R22, R4, 0x1, R17 ;  /* 0x0000000104167824 */ /* 0x000fe400078e0211 */
[C---:B------:R-:W-:Y:S01]  /*0bf0*/  IMAD.IADD R14, R18.reuse, 0x1, R15 ;  /* 0x00000001120e7824 */ /* 0x040fe200078e020f */
[----:B------:R-:W1:Y:S01]  /*0c00*/  LDC.64 R16, c[0x0][0x240] ;  /* 0x00009000ff107b82 */ /* 0x000e620000000a00 */
[----:B------:R-:W-:Y:S02]  /*0c10*/  IMAD R31, R18, -0x18, R31 ;  /* 0xffffffe8121f7824 */ /* 0x000fe400078e021f */
[----:B------:R-:W-:-:S02]  /*0c20*/  IMAD R4, R33, 0x600, RZ ;  /* 0x0000060021047824 */ /* 0x000fc400078e02ff */
[----:B0-----:R-:W-:Y:S01]  /*0c30*/  IMAD.WIDE R18, R23, 0x4, R20 ;  /* 0x0000000417127825 */ /* 0x001fe200078e0214 */
[----:B------:R-:W-:Y:S02]  /*0c40*/  PRMT R23, R14, 0x9910, RZ ;  /* 0x000099100e177816 */ /* 0x000fe400000000ff */
[----:B------:R-:W-:Y:S01]  /*0c50*/  PRMT R22, R22, 0x9910, RZ ;  /* 0x0000991016167816 */ /* 0x000fe200000000ff */
[----:B------:R-:W-:Y:S02]  /*0c60*/  IMAD R14, R31, 0x40, R4 ;  /* 0x000000401f0e7824 */ /* 0x000fe400078e0204 */
[----:B------:R-:W-:Y:S02]  /*0c70*/  IMAD.MOV.U32 R15, RZ, RZ, RZ ;  /* 0x000000ffff0f7224 */ /* 0x000fe400078e00ff */
[----:B------:R-:W-:Y:S02]  /*0c80*/  IMAD.IADD R23, R14, 0x1, R23 ;  /* 0x000000010e177824 */ /* 0x000fe400078e0217 */
[----:B------:R-:W-:-:S02]  /*0c90*/  IMAD.MOV.U32 R14, RZ, RZ, R22 ;  /* 0x000000ffff0e7224 */ /* 0x000fc400078e0016 */
[----:B------:R0:W4:Y:S02]  /*0ca0*/  @P2 LDG.E.EL R15, desc[UR4][R18.64] ;  /* 0x00000004120f2981 */ /* 0x000124000c2e1900 */
[----:B0-----:R-:W-:-:S04]  /*0cb0*/  IMAD R19, R27, 0x40, R14 ;  /* 0x000000401b137824 */ /* 0x001fc800078e020e */
[----:B------:R-:W-:Y:S02]  /*0cc0*/  IMAD.IADD R35, R4, 0x1, R19 ;  /* 0x0000000104237824 */ /* 0x000fe400078e0213 */
[----:B------:R-:W0:Y:S01]  /*0cd0*/  LDC.64 R18, c[0x0][0x248] ;  /* 0x00009200ff127b82 */ /* 0x000e220000000a00 */
[----:B-1----:R-:W-:-:S04]  /*0ce0*/  IMAD.WIDE R24, R23, 0x4, R16 ;  /* 0x0000000417187825 */ /* 0x002fc800078e0210 */
[----:B------:R-:W-:Y:S02]  /*0cf0*/  IMAD.MOV.U32 R14, RZ, RZ, RZ ;  /* 0x000000ffff0e7224 */ /* 0x000fe400078e00ff */
[----:B------:R-:W-:-:S04]  /*0d00*/  IMAD.WIDE R22, R35, 0x4, R16 ;  /* 0x0000000423167825 */ /* 0x000fc800078e0210 */
[----:B------:R-:W-:Y:S02]  /*0d10*/  IMAD.MOV.U32 R4, RZ, RZ, RZ ;  /* 0x000000ffff047224 */ /* 0x000fe400078e00ff */
[----:B------:R-:W-:Y:S02]  /*0d20*/  IMAD.MOV.U32 R30, RZ, RZ, RZ ;  /* 0x000000ffff1e7224 */ /* 0x000fe400078e00ff */
[----:B0-----:R-:W-:Y:S01]  /*0d30*/  IMAD.WIDE R16, R31, 0x4, R18 ;  /* 0x000000041f107825 */ /* 0x001fe200078e0212 */
[----:B--2---:R-:W-:Y:S02]  /*0d40*/  SEL R29, R29, RZ, P4 ;  /* 0x000000ff1d1d7207 */ /* 0x004fe40002000000 */
[----:B---3--:R-:W-:Y:S02]  /*0d50*/  SEL R8, R8, RZ, P4 ;  /* 0x000000ff08087207 */ /* 0x008fe40002000000 */
[----:B-----5:R-:W-:Y:S02]  /*0d60*/  SEL R3, R3, RZ, P4 ;  /* 0x000000ff03037207 */ /* 0x020fe40002000000 */
[----:B------:R-:W-:-:S02]  /*0d70*/  SEL R2, R2, RZ, P4 ;  /* 0x000000ff02027207 */ /* 0x000fc40002000000 */
[----:B------:R-:W-:Y:S01]  /*0d80*/  ISETP.LT.AND P4, PT, R6, 0x5ed60, !P3 ;  /* 0x0005ed600600780c */ /* 0x000fe20005f81270 */
[----:B------:R-:W-:-:S12]  /*0d90*/  IMAD.WIDE R18, R27, 0x4, R18 ;  /* 0x000000041b127825 */ /* 0x000fd800078e0212 */
[----:B------:R0:W2:Y:S04]  /*0da0*/  @P4 LDG.E.EL R14, desc[UR4][R24.64] ;  /* 0x00000004180e4981 */ /* 0x0000a8000c2e1900 */
[----:B------:R1:W3:Y:S04]  /*0db0*/  @P4 LDG.E.EL R28, desc[UR4][R22.64] ;  /* 0x00000004161c4981 */ /* 0x0002e8000c2e1900 */
[----:B------:R-:W5:Y:S04]  /*0dc0*/  @P4 LDG.E.EL R4, desc[UR4][R16.64] ;  /* 0x0000000410044981 */ /* 0x000f68000c2e1900 */
[----:B------:R1:W4:Y:S01]  /*0dd0*/  @P4 LDG.E.EL R30, desc[UR4][R18.64] ;  /* 0x00000004121e4981 */ /* 0x000322000c2e1900 */
[----:B0-----:R-:W-:-:S05]  /*0de0*/  VIADD R24, R11, 0xfffe87e8 ;  /* 0xfffe87e80b187836 */ /* 0x001fca0000000000 */
[----:B------:R-:W-:-:S04]  /*0df0*/  SHF.R.S32.HI R25, RZ, 0x1f, R24 ;  /* 0x0000001fff197819 */ /* 0x000fc80000011418 */
[----:B------:R-:W-:-:S04]  /*0e00*/  LEA.HI R25, R25, R24, RZ, 0x4 ;  /* 0x0000001819197211 */ /* 0x000fc800078f20ff */
[----:B------:R-:W-:-:S04]  /*0e10*/  SHF.R.U32.HI R27, RZ, 0x4, R25 ;  /* 0x00000004ff1b7819 */ /* 0x000fc80000011619 */
[----:B-1----:R-:W-:Y:S01]  /*0e20*/  PRMT R22, R27, 0x9910, RZ ;  /* 0x000099101b167816 */ /* 0x002fe200000000ff */
[----:B------:R-:W-:-:S04]  /*0e30*/  IMAD.WIDE R20, R7, 0x4, R20 ;  /* 0x0000000407147825 */ /* 0x000fc800078e0214 */
[----:B------:R-:W-:-:S05]  /*0e40*/  IMAD R7, R22, 0xe39, RZ ;  /* 0x00000e3916077824 */ /* 0x000fca00078e02ff */
[----:B------:R-:W-:-:S04]  /*0e50*/  SHF.R.S32.HI R7, RZ, 0x10, R7 ;  /* 0x00000010ff077819 */ /* 0x000fc80000011407 */
[----:B------:R-:W-:-:S04]  /*0e60*/  LOP3.LUT R18, R7, 0xffff, RZ, 0xc0, !PT ;  /* 0x0000ffff07127812 */ /* 0x000fc800078ec0ff */
[----:B------:R-:W-:-:S04]  /*0e70*/  SHF.R.U32.HI R7, RZ, 0x1, R18 ;  /* 0x00000001ff077819 */ /* 0x000fc80000011612 */
[----:B------:R-:W-:-:S04]  /*0e80*/  LEA.HI R7, R18, R7, RZ, 0x11 ;  /* 0x0000000712077211 */ /* 0x000fc800078f88ff */
[----:B------:R-:W-:Y:S01]  /*0e90*/  PRMT R7, R7, 0x9910, RZ ;  /* 0x0000991007077816 */ /* 0x000fe200000000ff */
[----:B------:R-:W-:Y:S02]  /*0ea0*/  VIADD R31, R32, 0xfffe87e8 ;  /* 0xfffe87e8201f7836 */ /* 0x000fe40000000000 */
[----:B------:R-:W-:Y:S02]  /*0eb0*/  IMAD.MOV.U32 R16, RZ, RZ, RZ ;  /* 0x000000ffff107224 */ /* 0x000fe400078e00ff */
[----:B------:R-:W-:Y:S01]  /*0ec0*/  IMAD R7, R7, 0x24, RZ ;  /* 0x0000002407077824 */ /* 0x000fe200078e02ff */
[----:B------:R-:W-:-:S03]  /*0ed0*/  SHF.R.S32.HI R18, RZ, 0x1f, R31 ;  /* 0x0000001fff127819 */ /* 0x000fc6000001141f */
[----:B------:R-:W-:Y:S01]  /*0ee0*/  IMAD.MOV R7, RZ, RZ, -R7 ;  /* 0x000000ffff077224 */ /* 0x000fe200078e0a07 */
[----:B------:R0:W4:Y:S01]  /*0ef0*/  @P2 LDG.E.EL R16, desc[UR4][R20.64] ;  /* 0x0000000414102981 */ /* 0x000122000c2e1900 */
[----:B------:R-:W-:-:S04]  /*0f00*/  LEA.HI R18, R18, R31, RZ, 0x4 ;  /* 0x0000001f12127211 */ /* 0x000fc800078f20ff */
[----:B------:R-:W-:Y:S02]  /*0f10*/  SHF.R.U32.HI R17, RZ, 0x4, R18 ;  /* 0x00000004ff117819 */ /* 0x000fe40000011612 */
[----:B0-----:R-:W-:-:S05]  /*0f20*/  PRMT R20, R7, 0x7710, RZ ;  /* 0x0000771007147816 */ /* 0x001fca00000000ff */
[----:B------:R-:W-:Y:S01]  /*0f30*/  IMAD.IADD R7, R27, 0x1, R20 ;  /* 0x000000011b077824 */ /* 0x000fe200078e0214 */
[----:B------:R-:W-:Y:S02]  /*0f40*/  LOP3.LUT R20, R18, 0xfffffff0, RZ, 0xc0, !PT ;  /* 0xfffffff012147812 */ /* 0x000fe400078ec0ff */
[----:B------:R-:W-:-:S05]  /*0f50*/  PRMT R18, R17, 0x9910, RZ ;  /* 0x0000991011127816 */ /* 0x000fca00000000ff */
[----:B------:R-:W-:-:S05]  /*0f60*/  IMAD R18, R18, 0xe39, RZ ;  /* 0x00000e3912127824 */ /* 0x000fca00078e02ff */
[----:B------:R-:W-:-:S04]  /*0f70*/  SHF.R.S32.HI R18, RZ, 0x10, R18 ;  /* 0x00000010ff127819 */ /* 0x000fc80000011412 */
[----:B------:R-:W-:-:S04]  /*0f80*/  LOP3.LUT R19, R18, 0xffff, RZ, 0xc0, !PT ;  /* 0x0000ffff12137812 */ /* 0x000fc800078ec0ff */
[----:B------:R-:W-:-:S04]  /*0f90*/  SHF.R.U32.HI R18, RZ, 0x1, R19 ;  /* 0x00000001ff127819 */ /* 0x000fc80000011613 */
[----:B------:R-:W-:-:S04]  /*0fa0*/  LEA.HI R18, R19, R18, RZ, 0x11 ;  /* 0x0000001213127211 */ /* 0x000fc800078f88ff */
[----:B------:R-:W-:-:S05]  /*0fb0*/  PRMT R18, R18, 0x9910, RZ ;  /* 0x0000991012127816 */ /* 0x000fca00000000ff */
[----:B------:R-:W-:-:S04]  /*0fc0*/  IMAD R18, R18, 0x24, RZ ;  /* 0x0000002412127824 */ /* 0x000fc800078e02ff */
[----:B------:R-:W-:-:S05]  /*0fd0*/  IMAD.MOV R18, RZ, RZ, -R18 ;  /* 0x000000ffff127224 */ /* 0x000fca00078e0a12 */
[----:B------:R-:W-:-:S05]  /*0fe0*/  PRMT R18, R18, 0x7710, RZ ;  /* 0x0000771012127816 */ /* 0x000fca00000000ff */
[----:B------:R-:W-:Y:S02]  /*0ff0*/  IMAD.IADD R18, R17, 0x1, R18 ;  /* 0x0000000111127824 */ /* 0x000fe400078e0212 */
[----:B------:R-:W-:-:S03]  /*1000*/  IMAD.IADD R31, R31, 0x1, -R20 ;  /* 0x000000011f1f7824 */ /* 0x000fc600078e0a14 */
[----:B------:R-:W-:-:S05]  /*1010*/  PRMT R22, R18, 0x9910, RZ ;  /* 0x0000991012167816 */ /* 0x000fca00000000ff */
[----:B------:R-:W-:Y:S02]  /*1020*/  IMAD R19, R31, 0x24, R22 ;  /* 0x000000241f137824 */ /* 0x000fe400078e0216 */
[----:B------:R-:W0:Y:S01]  /*1030*/  LDC.64 R22, c[0x0][0x250] ;  /* 0x00009400ff167b82 */ /* 0x000e220000000a00 */
[----:B------:R-:W-:Y:S01]  /*1040*/  LOP3.LUT R21, R25, 0xfffffff0, RZ, 0xc0, !PT ;  /* 0xfffffff019157812 */ /* 0x000fe200078ec0ff */
[----:B------:R-:W-:Y:S01]  /*1050*/  IMAD R18, R33, 0x240, RZ ;  /* 0x0000024021127824 */ /* 0x000fe200078e02ff */
[----:B------:R-:W-:-:S03]  /*1060*/  PRMT R20, R7, 0x9910, RZ ;  /* 0x0000991007147816 */ /* 0x000fc600000000ff */
[----:B------:R-:W-:-:S04]  /*1070*/  IMAD.IADD R21, R24, 0x1, -R21 ;  /* 0x0000000118157824 */ /* 0x000fc800078e0a15 */
[----:B------:R-:W-:Y:S02]  /*1080*/  IMAD R7, R21, 0x24, R18 ;  /* 0x0000002415077824 */ /* 0x000fe400078e0212 */
[----:B------:R-:W-:Y:S02]  /*1090*/  IMAD.IADD R19, R18, 0x1, R19 ;  /* 0x0000000112137824 */ /* 0x000fe400078e0213 */
[----:B------:R-:W-:Y:S02]  /*10a0*/  IMAD.IADD R7, R7, 0x1, R20 ;  /* 0x0000000107077824 */ /* 0x000fe400078e0214 */
[----:B------:R-:W-:Y:S02]  /*10b0*/  VIADD R34, R11, 0xfffe85a8 ;  /* 0xfffe85a80b227836 */ /* 0x000fe40000000000 */
[----:B------:R-:W-:-:S05]  /*10c0*/  VIADD R32, R32, 0xfffe85a8 ;  /* 0xfffe85a820207836 */ /* 0x000fca0000000000 */
[----:B------:R-:W-:Y:S02]  /*10d0*/  SHF.R.S32.HI R35, RZ, 0x1f, R32 ;  /* 0x0000001fff237819 */ /* 0x000fe40000011420 */
[----:B--2---:R-:W-:Y:S02]  /*10e0*/  SEL R27, R14, RZ, P4 ;  /* 0x000000ff0e1b7207 */ /* 0x004fe40002000000 */
[----:B---3--:R-:W-:Y:S02]  /*10f0*/  SEL R17, R28, RZ, P4 ;  /* 0x000000ff1c117207 */ /* 0x008fe40002000000 */
[----:B-----5:R-:W-:Y:S02]  /*1100*/  SEL R4, R4, RZ, P4 ;  /* 0x000000ff04047207 */ /* 0x020fe40002000000 */
[----:B----4-:R-:W-:Y:S02]  /*1110*/  SEL R14, R30, RZ, P4 ;  /* 0x000000ff1e0e7207 */ /* 0x010fe40002000000 */
[----:B------:R-:W-:Y:S01]  /*1120*/  ISETP.GE.U32.AND P4, PT, R24, 0x240, PT ;  /* 0x000002401800780c */ /* 0x000fe20003f86070 */
[----:B0-----:R-:W-:-:S04]  /*1130*/  IMAD.WIDE R24, R7, 0x4, R22 ;  /* 0x0000000407187825 */ /* 0x001fc800078e0216 */
[----:B------:R-:W-:Y:S02]  /*1140*/  IMAD.WIDE R22, R19, 0x4, R22 ;  /* 0x0000000413167825 */ /* 0x000fe400078e0216 */
[----:B------:R-:W0:Y:S01]  /*1150*/  LDC.64 R18, c[0x0][0x258] ;  /* 0x00009600ff127b82 */ /* 0x000e220000000a00 */
[----:B------:R-:W-:Y:S01]  /*1160*/  ISETP.LT.AND P5, PT, R6, 0x5ed60, !P4 ;  /* 0x0005ed600600780c */ /* 0x000fe200067a1270 */
[----:B------:R-:W-:-:S12]  /*1170*/  IMAD.MOV.U32 R7, RZ, RZ, RZ ;  /* 0x000000ffff077224 */ /* 0x000fd800078e00ff */
[----:B------:R1:W2:Y:S01]  /*1180*/  @P5 LDG.E.EL R7, desc[UR4][R24.64] ;  /* 0x0000000418075981 */ /* 0x0002a2000c2e1900 */
[----:B0-----:R-:W-:Y:S01]  /*1190*/  IMAD.WIDE R20, R21, 0x4, R18 ;  /* 0x0000000415147825 */ /* 0x001fe200078e0212 */
[----:B-1----:R-:W-:-:S03]  /*11a0*/  SHF.R.S32.HI R25, RZ, 0x1f, R34 ;  /* 0x0000001fff197819 */ /* 0x002fc60000011422 */
[----:B------:R-:W-:Y:S01]  /*11b0*/  IMAD.WIDE R18, R31, 0x4, R18 ;  /* 0x000000041f127825 */ /* 0x000fe200078e0212 */
[----:B------:R-:W-:Y:S02]  /*11c0*/  CS2R R30, SRZ ;  /* 0x00000000001e7805 */ /* 0x000fe4000001ff00 */
[----:B------:R-:W-:-:S04]  /*11d0*/  LEA.HI R25, R25, R34, RZ, 0x4 ;  /* 0x0000002219197211 */ /* 0x000fc800078f20ff */
[----:B------:R0:W3:Y:S04]  /*11e0*/  @P5 LDG.E.EL R30, desc[UR4][R20.64] ;  /* 0x00000004141e5981 */ /* 0x0000e8000c2e1900 */
[----:B------:R1:W4:Y:S01]  /*11f0*/  @P5 LDG.E.EL R31, desc[UR4][R18.64] ;  /* 0x00000004121f5981 */ /* 0x000322000c2e1900 */
[----:B0-----:R-:W-:-:S04]  /*1200*/  SHF.R.U32.HI R20, RZ, 0x4, R25 ;  /* 0x00000004ff147819 */ /* 0x001fc80000011619 */
[----:B-1----:R-:W-:-:S04]  /*1210*/  PRMT R18, R20, 0x9910, RZ ;  /* 0x0000991014127816 */ /* 0x002fc800000000ff */
[----:B------:R-:W-:-:S04]  /*1220*/  SHF.R.S32.HI R18, RZ, 0xf, R18 ;  /* 0x0000000fff127819 */ /* 0x000fc80000011412 */
[----:B------:R-:W-:-:S04]  /*1230*/  LOP3.LUT R19, R18, 0xffff, RZ, 0xc0, !PT ;  /* 0x0000ffff12137812 */ /* 0x000fc800078ec0ff */
[----:B------:R-:W-:-:S04]  /*1240*/  LEA.HI R18, R19, R20, RZ, 0x14 ;  /* 0x0000001413127211 */ /* 0x000fc800078fa0ff */
[----:B------:R-:W-:Y:S01]  /*1250*/  LOP3.LUT R18, R18, 0xfff0, RZ, 0xc0, !PT ;  /* 0x0000fff012127812 */ /* 0x000fe200078ec0ff */
[----:B------:R-:W-:-:S04]  /*1260*/  IMAD.MOV.U32 R28, RZ, RZ, RZ ;  /* 0x000000ffff1c7224 */ /* 0x000fc800078e00ff */
[----:B------:R-:W-:Y:S02]  /*1270*/  IMAD.MOV R18, RZ, RZ, -R18 ;  /* 0x000000ffff127224 */ /* 0x000fe400078e0a12 */
[----:B------:R0:W5:Y:S03]  /*1280*/  @P5 LDG.E.EL R28, desc[UR4][R22.64] ;  /* 0x00000004161c5981 */ /* 0x000166000c2e1900 */
[----:B------:R-:W-:Y:S01]  /*1290*/  PRMT R19, R18, 0x7710, RZ ;  /* 0x0000771012137816 */ /* 0x000fe200000000ff */
[----:B------:R-:W-:Y:S01]  /*12a0*/  IMAD.SHL.U32 R18, R33, 0x100, RZ ;  /* 0x0000010021127824 */ /* 0x000fe200078e00ff */
[----:B0-----:R-:W-:-:S03]  /*12b0*/  LOP3.LUT R23, R25, 0xfffffff0, RZ, 0xc0, !PT ;  /* 0xfffffff019177812 */ /* 0x001fc600078ec0ff */
[----:B------:R-:W-:Y:S01]  /*12c0*/  IMAD.IADD R20, R20, 0x1, R19 ;  /* 0x0000000114147824 */ /* 0x000fe200078e0213 */
[----:B------:R-:W-:Y:S01]  /*12d0*/  LEA.HI R22, R35, R32, RZ, 0x4 ;  /* 0x0000002023167211 */ /* 0x000fe200078f20ff */
[----:B------:R-:W-:-:S03]  /*12e0*/  IMAD.IADD R23, R34, 0x1, -R23 ;  /* 0x0000000122177824 */ /* 0x000fc600078e0a17 */
[----:B------:R-:W-:Y:S02]  /*12f0*/  PRMT R20, R20, 0x9910, RZ ;  /* 0x0000991014147816 */ /* 0x000fe400000000ff */
[----:B------:R-:W-:Y:S01]  /*1300*/  LOP3.LUT R35, R22, 0xfffffff0, RZ, 0xc0, !PT ;  /* 0xfffffff016237812 */ /* 0x000fe200078ec0ff */
[----:B------:R-:W-:Y:S01]  /*1310*/  IMAD R19, R23, 0x10, R18 ;  /* 0x0000001017137824 */ /* 0x000fe200078e0212 */
[----:B------:R-:W-:-:S03]  /*1320*/  SHF.R.U32.HI R22, RZ, 0x4, R22 ;  /* 0x00000004ff167819 */ /* 0x000fc60000011616 */
[----:B------:R-:W-:Y:S01]  /*1330*/  IMAD.IADD R19, R19, 0x1, R20 ;  /* 0x0000000113137824 */ /* 0x000fe200078e0214 */
[----:B------:R-:W-:-:S04]  /*1340*/  PRMT R20, R22, 0x9910, RZ ;  /* 0x0000991016147816 */ /* 0x000fc800000000ff */
[----:B------:R-:W-:-:S04]  /*1350*/  SHF.R.S32.HI R20, RZ, 0xf, R20 ;  /* 0x0000000fff147819 */ /* 0x000fc80000011414 */
[----:B------:R-:W-:-:S04]  /*1360*/  LOP3.LUT R21, R20, 0xffff, RZ, 0xc0, !PT ;  /* 0x0000ffff14157812 */ /* 0x000fc800078ec0ff */
[----:B------:R-:W-:-:S04]  /*1370*/  LEA.HI R20, R21, R22, RZ, 0x14 ;  /* 0x0000001615147211 */ /* 0x000fc800078fa0ff */
[----:B------:R-:W-:-:S05]  /*1380*/  LOP3.LUT R20, R20, 0xfff0, RZ, 0xc0, !PT ;  /* 0x0000fff014147812 */ /* 0x000fca00078ec0ff */
[----:B------:R-:W-:-:S05]  /*1390*/  IMAD.MOV R20, RZ, RZ, -R20 ;  /* 0x000000ffff147224 */ /* 0x000fca00078e0a14 */
[----:B------:R-:W-:-:S05]  /*13a0*/  PRMT R21, R20, 0x7710, RZ ;  /* 0x0000771014157816 */ /* 0x000fca00000000ff */
[----:B------:R-:W-:Y:S02]  /*13b0*/  IMAD.IADD R22, R22, 0x1, R21 ;  /* 0x0000000116167824 */ /* 0x000fe400078e0215 */
[----:B------:R-:W-:-:S03]  /*13c0*/  IMAD.IADD R35, R32, 0x1, -R35 ;  /* 0x0000000120237824 */ /* 0x000fc600078e0a23 */
[----:B------:R-:W-:-:S05]  /*13d0*/  PRMT R20, R22, 0x9910, RZ ;  /* 0x0000991016147816 */ /* 0x000fca00000000ff */
[----:B------:R-:W-:-:S04]  /*13e0*/  IMAD R21, R35, 0x10, R20 ;  /* 0x0000001023157824 */ /* 0x000fc800078e0214 */
[----:B------:R-:W-:Y:S02]  /*13f0*/  IMAD.IADD R25, R18, 0x1, R21 ;  /* 0x0000000112197824 */ /* 0x000fe400078e0215 */
[----:B------:R-:W0:Y:S01]  /*1400*/  LDC.64 R20, c[0x0][0x260] ;  /* 0x00009800ff147b82 */ /* 0x000e220000000a00 */
[----:B------:R-:W-:Y:S01]  /*1410*/  ISETP.GT.AND P6, PT, R11, 0x17a57, PT ;  /* 0x00017a570b00780c */ /* 0x000fe20003fc4270 */
[----:B0-----:R-:W-:-:S04]  /*1420*/  IMAD.WIDE R18, R19, 0x4, R20 ;  /* 0x0000000413127825 */ /* 0x001fc800078e0214 */
[----:B------:R-:W-:Y:S02]  /*1430*/  IMAD.WIDE R20, R25, 0x4, R20 ;  /* 0x0000000419147825 */ /* 0x000fe400078e0214 */
[----:B------:R-:W0:Y:S01]  /*1440*/  LDC.64 R24, c[0x0][0x268] ;  /* 0x00009a00ff187b82 */ /* 0x000e220000000a00 */
[----:B------:R-:W-:Y:S02]  /*1450*/  ISETP.LT.AND P6, PT, R6, 0x5ed60, P6 ;  /* 0x0005ed600600780c */ /* 0x000fe400037c1270 */
[----:B------:R-:W-:-:S11]  /*1460*/  CS2R R32, SRZ ;  /* 0x0000000000207805 */ /* 0x000fd6000001ff00 */
[----:B------:R1:W5:Y:S04]  /*1470*/  @P6 LDG.E.EL R32, desc[UR4][R18.64] ;  /* 0x0000000412206981 */ /* 0x000368000c2e1900 */
[----:B------:R2:W5:Y:S01]  /*1480*/  @P6 LDG.E.EL R33, desc[UR4][R20.64] ;  /* 0x0000000414216981 */ /* 0x000562000c2e1900 */
[----:B0-----:R-:W-:-:S04]  /*1490*/  IMAD.WIDE R22, R23, 0x4, R24 ;  /* 0x0000000417167825 */ /* 0x001fc800078e0218 */
[----:B------:R-:W-:Y:S01]  /*14a0*/  IMAD.WIDE R24, R35, 0x4, R24 ;  /* 0x0000000423187825 */ /* 0x000fe200078e0218 */
[----:B------:R-:W-:-:S06]  /*14b0*/  CS2R R34, SRZ ;  /* 0x0000000000227805 */ /* 0x000fcc000001ff00 */
[----:B------:R-:W5:Y:S04]  /*14c0*/  @P6 LDG.E.EL R35, desc[UR4][R22.64] ;  /* 0x0000000416236981 */ /* 0x000f68000c2e1900 */
[----:B------:R-:W5:Y:S01]  /*14d0*/  @P6 LDG.E.EL R34, desc[UR4][R24.64] ;  /* 0x0000000418226981 */ /* 0x000f62000c2e1900 */
[----:B-1----:R-:W-:Y:S02]  /*14e0*/  SEL R18, R15, RZ, P2 ;  /* 0x000000ff0f127207 */ /* 0x002fe40001000000 */
[----:B------:R-:W-:-:S05]  /*14f0*/  SEL R5, R5, RZ, P2 ;  /* 0x000000ff05057207 */ /* 0x000fca0001000000 */
[----:B------:R-:W-:Y:S02]  /*1500*/  FADD R5, R5, R18 ;  /* 0x0000001205057221 */ /* 0x000fe40000000000 */
[----:B------:R-:W0:Y:S01]  /*1510*/  LDC.64 R18, c[0x0][0x270] ;  /* 0x00009c00ff127b82 */ /* 0x000e220000000a00 */
[----:B------:R-:W-:Y:S02]  /*1520*/  SEL R10, R10, RZ, P1 ;  /* 0x000000ff0a0a7207 */ /* 0x000fe40000800000 */
[----:B------:R-:W-:Y:S02]  /*1530*/  SEL R13, R13, RZ, P1 ;  /* 0x000000ff0d0d7207 */ /* 0x000fe40000800000 */
[----:B------:R-:W-:Y:S02]  /*1540*/  SEL R12, R12, RZ, P1 ;  /* 0x000000ff0c0c7207 */ /* 0x000fe40000800000 */
[----:B------:R-:W-:Y:S02]  /*1550*/  SEL R9, R9, RZ, P1 ;  /* 0x000000ff09097207 */ /* 0x000fe40000800000 */
[----:B------:R-:W-:-:S02]  /*1560*/  ISETP.GE.AND P1, PT, R6, 0x5ed60, PT ;  /* 0x0005ed600600780c */ /* 0x000fc40003f26270 */
[----:B------:R-:W-:Y:S02]  /*1570*/  SEL R16, R16, RZ, P2 ;  /* 0x000000ff10107207 */ /* 0x000fe40001000000 */
[----:B------:R-:W-:Y:S02]  /*1580*/  SEL R15, R26, RZ, P2 ;  /* 0x000000ff1a0f7207 */ /* 0x000fe40001000000 */
[----:B------:R-:W-:Y:S01]  /*1590*/  ISETP.GE.AND P2, PT, R11, 0x10000, PT ;  /* 0x000100000b00780c */ /* 0x000fe20003f46270 */
[----:B------:R-:W-:Y:S01]  /*15a0*/  FADD R8, R3, R8 ;  /* 0x0000000803087221 */ /* 0x000fe20000000000 */
[----:B------:R-:W-:Y:S01]  /*15b0*/  FADD R4, R27, R4 ;  /* 0x000000041b047221 */ /* 0x000fe20000000000 */
[----:B------:R-:W-:Y:S01]  /*15c0*/  FADD R14, R17, R14 ;  /* 0x0000000e110e7221 */ /* 0x000fe20000000000 */
[----:B0-----:R-:W-:Y:S01]  /*15d0*/  IMAD.WIDE R18, R6, 0x4, R18 ;  /* 0x0000000406127825 */ /* 0x001fe200078e0212 */
[----:B--2---:R-:W-:-:S03]  /*15e0*/  SEL R20, R7, RZ, P5 ;  /* 0x000000ff07147207 */ /* 0x004fc60002800000 */
[----:B------:R-:W-:Y:S01]  /*15f0*/  FADD R7, R15, R16 ;  /* 0x000000100f077221 */ /* 0x000fe20000000000 */
[----:B------:R-:W-:Y:S01]  /*1600*/  FADD R16, R29, R2 ;  /* 0x000000021d107221 */ /* 0x000fe20000000000 */
[----:B------:R-:W-:Y:S01]  /*1610*/  FADD R2, R13, R10 ;  /* 0x0000000a0d027221 */ /* 0x000fe20000000000 */
[----:B---3--:R-:W-:Y:S02]  /*1620*/  SEL R21, R30, RZ, P5 ;  /* 0x000000ff1e157207 */ /* 0x008fe40002800000 */
[----:B----4-:R-:W-:-:S03]  /*1630*/  SEL R31, R31, RZ, P5 ;  /* 0x000000ff1f1f7207 */ /* 0x010fc60002800000 */
[----:B------:R-:W-:Y:S01]  /*1640*/  FADD R3, R20, R21 ;  /* 0x0000001514037221 */ /* 0x000fe20000000000 */
[----:B-----5:R-:W-:-:S05]  /*1650*/  SEL R28, R28, RZ, P5 ;  /* 0x000000ff1c1c7207 */ /* 0x020fca0002800000 */
[----:B------:R-:W-:Y:S01]  /*1660*/  FADD R31, R28, R31 ;  /* 0x0000001f1c1f7221 */ /* 0x000fe20000000000 */
[----:B------:R-:W-:Y:S02]  /*1670*/  SEL R32, R32, RZ, P6 ;  /* 0x000000ff20207207 */ /* 0x000fe40003000000 */
[----:B------:R-:W-:Y:S02]  /*1680*/  SEL R33, R33, RZ, P6 ;  /* 0x000000ff21217207 */ /* 0x000fe40003000000 */
[----:B------:R-:W-:Y:S02]  /*1690*/  SEL R35, R35, RZ, P6 ;  /* 0x000000ff23237207 */ /* 0x000fe40003000000 */
[----:B------:R-:W-:-:S03]  /*16a0*/  SEL R34, R34, RZ, P6 ;  /* 0x000000ff22227207 */ /* 0x000fc60003000000 */
[----:B------:R-:W-:Y:S01]  /*16b0*/  FADD R32, R32, R35 ;  /* 0x0000002320207221 */ /* 0x000fe20000000000 */
[----:B------:R-:W-:Y:S01]  /*16c0*/  ISETP.GT.AND P6, PT, R11, 0x17a57, PT ;  /* 0x00017a570b00780c */ /* 0x000fe20003fc4270 */
[----:B------:R-:W-:-:S03]  /*16d0*/  FADD R33, R33, R34 ;  /* 0x0000002221217221 */ /* 0x000fc60000000000 */
[----:B------:R-:W-:Y:S02]  /*16e0*/  @P4 FSEL R3, R32, RZ, P6 ;  /* 0x000000ff20034208 */ /* 0x000fe40003000000 */
[----:B------:R-:W-:Y:S02]  /*16f0*/  @P4 FSEL R31, R33, RZ, P6 ;  /* 0x000000ff211f4208 */ /* 0x000fe40003000000 */
[----:B------:R-:W-:Y:S02]  /*1700*/  @P0 FSEL R8, R4, R3, !P3 ;  /* 0x0000000304080208 */ /* 0x000fe40005800000 */
[----:B------:R-:W-:Y:S02]  /*1710*/  ISETP.GE.U32.AND P6, PT, R0, 0x5a18, PT ;  /* 0x00005a180000780c */ /* 0x000fe40003fc6070 */
[----:B------:R-:W-:Y:S01]  /*1720*/  @P0 FSEL R16, R14, R31, !P3 ;  /* 0x0000001f0e100208 */ /* 0x000fe20005800000 */
[----:B------:R-:W-:Y:S01]  /*1730*/  FADD R3, R12, R9 ;  /* 0x000000090c037221 */ /* 0x000fe20000000000 */
[----:B------:R-:W-:-:S02]  /*1740*/  @P2 FSEL R2, R5, R8, !P6 ;  /* 0x0000000805022208 */ /* 0x000fc40007000000 */
[----:B------:R-:W-:Y:S01]  /*1750*/  @P2 FSEL R3, R7, R16, !P6 ;  /* 0x0000001007032208 */ /* 0x000fe20007000000 */
[----:B------:R-:W-:Y:S06]  /*1760*/  @P1 EXIT ;  /* 0x000000000000194d */ /* 0x000fec0003800000 */
[----:B------:R-:W-:Y:S01]  /*1770*/  STG.E.64 desc[UR4][R18.64], R2 ;  /* 0x0000000212007986 */ /* 0x000fe2000c101b04 */
[----:B------:R-:W-:Y:S05]  /*1780*/  EXIT ;  /* 0x000000000000794d */ /* 0x000fea0003800000 */
.L_x_0:
[----:B------:R-:W-:-:S00]  /*1790*/  BRA `(.L_x_0) ;  /* 0xfffffffc00fc7947 */ /* 0x000fc0000383ffff */
[----:B------:R-:W-:-:S00]  /*17a0*/  NOP ;  /* 0x0000000000007918 */ /* 0x000fc00000000000 */
        /* <DEDUP_REMOVED lines=13> */
.L_x_1:


//--------------------- .nv.constant0.triton_poi_fused_cat_19 --------------------------
	.section	.nv.constant0.triton_poi_fused_cat_19,"a",@progbits
	.sectionflags	@""
	.align	4
.nv.constant0.triton_poi_fused_cat_19:
	.zero		636
